	.headerflags	@"EF_CUDA_TEXMODE_UNIFIED EF_CUDA_64BIT_ADDRESS EF_CUDA_ACCELERATORS EF_CUDA_SM90 EF_CUDA_VIRTUAL_SM(EF_CUDA_SM90)"
	.elftype	@"ET_EXEC"


//--------------------- .nv.info                  --------------------------
	.section	.nv.info,"",@"SHT_CUDA_INFO"
	.align	4


	//----- nvinfo : EIATTR_REGCOUNT
	.align		4
        /*0000*/ 	.byte	0x04, 0x2f
        /*0002*/ 	.short	(.L_3 - .L_2)
	.align		4
.L_2:
        /*0004*/ 	.word	index@(triton_poi_fused__native_batch_norm_legit_no_training_leaky_relu_10)
        /*0008*/ 	.word	0x0000001d


	//----- nvinfo : EIATTR_MIN_STACK_SIZE
	.align		4
.L_3:
        /*000c*/ 	.byte	0x04, 0x12
        /*000e*/ 	.short	(.L_5 - .L_4)
	.align		4
.L_4:
        /*0010*/ 	.word	index@(triton_poi_fused__native_batch_norm_legit_no_training_leaky_relu_10)
        /*0014*/ 	.word	0x00000000


	//----- nvinfo : EIATTR_FRAME_SIZE
	.align		4
.L_5:
        /*0018*/ 	.byte	0x04, 0x11
        /*001a*/ 	.short	(.L_7 - .L_6)
	.align		4
.L_6:
        /*001c*/ 	.word	index@(triton_poi_fused__native_batch_norm_legit_no_training_leaky_relu_10)
        /*0020*/ 	.word	0x00000000


	//----- nvinfo : EIATTR_MIN_STACK_SIZE
	.align		4
.L_7:
        /*0024*/ 	.byte	0x04, 0x12
        /*0026*/ 	.short	(.L_9 - .L_8)
	.align		4
.L_8:
        /*0028*/ 	.word	index@(triton_poi_fused__native_batch_norm_legit_no_training_leaky_relu_10)
        /*002c*/ 	.word	0x00000000
.L_9:


//--------------------- .nv.info.triton_poi_fused__native_batch_norm_legit_no_training_leaky_relu_10 --------------------------
	.section	.nv.info.triton_poi_fused__native_batch_norm_legit_no_training_leaky_relu_10,"",@"SHT_CUDA_INFO"
	.sectionflags	@""
	.align	4


	//----- nvinfo : EIATTR_CUDA_API_VERSION
	.align		4
        /*0000*/ 	.byte	0x04, 0x37
        /*0002*/ 	.short	(.L_11 - .L_10)
.L_10:
        /*0004*/ 	.word	0x0000007c


	//----- nvinfo : EIATTR_KPARAM_INFO
	.align		4
.L_11:
        /*0008*/ 	.byte	0x04, 0x17
        /*000a*/ 	.short	(.L_13 - .L_12)
.L_12:
        /*000c*/ 	.word	0x00000000
        /*0010*/ 	.short	0x0007
        /*0012*/ 	.short	0x0034
        /*0014*/ 	.byte	0x00, 0xf0, 0x11, 0x00


	//----- nvinfo : EIATTR_KPARAM_INFO
	.align		4
.L_13:
        /*0018*/ 	.byte	0x04, 0x17
        /*001a*/ 	.short	(.L_15 - .L_14)
.L_14:
        /*001c*/ 	.word	0x00000000
        /*0020*/ 	.short	0x0006
        /*0022*/ 	.short	0x0030
        /*0024*/ 	.byte	0x00, 0xf0, 0x11, 0x00


	//----- nvinfo : EIATTR_KPARAM_INFO
	.align		4
.L_15:
        /*0028*/ 	.byte	0x04, 0x17
        /*002a*/ 	.short	(.L_17 - .L_16)
.L_16:
        /*002c*/ 	.word	0x00000000
        /*0030*/ 	.short	0x0005
        /*0032*/ 	.short	0x0028
        /*0034*/ 	.byte	0x00, 0xf4, 0x21, 0x00


	//----- nvinfo : EIATTR_KPARAM_INFO
	.align		4
.L_17:
        /*0038*/ 	.byte	0x04, 0x17
        /*003a*/ 	.short	(.L_19 - .L_18)
.L_18:
        /*003c*/ 	.word	0x00000000
        /*0040*/ 	.short	0x0004
        /*0042*/ 	.short	0x0020
        /*0044*/ 	.byte	0x00, 0xf4, 0x21, 0x00


	//----- nvinfo : EIATTR_KPARAM_INFO
	.align		4
.L_19:
        /*0048*/ 	.byte	0x04, 0x17
        /*004a*/ 	.short	(.L_21 - .L_20)
.L_20:
        /*004c*/ 	.word	0x00000000
        /*0050*/ 	.short	0x0003
        /*0052*/ 	.short	0x0018
        /*0054*/ 	.byte	0x00, 0xf4, 0x21, 0x00


	//----- nvinfo : EIATTR_KPARAM_INFO
	.align		4
.L_21:
        /*0058*/ 	.byte	0x04, 0x17
        /*005a*/ 	.short	(.L_23 - .L_22)
.L_22:
        /*005c*/ 	.word	0x00000000
        /*0060*/ 	.short	0x0002
        /*0062*/ 	.short	0x0010
        /*0064*/ 	.byte	0x00, 0xf4, 0x21, 0x00


	//----- nvinfo : EIATTR_KPARAM_INFO
	.align		4
.L_23:
        /*0068*/ 	.byte	0x04, 0x17
        /*006a*/ 	.short	(.L_25 - .L_24)
.L_24:
        /*006c*/ 	.word	0x00000000
        /*0070*/ 	.short	0x0001
        /*0072*/ 	.short	0x0008
        /*0074*/ 	.byte	0x00, 0xf4, 0x21, 0x00


	//----- nvinfo : EIATTR_KPARAM_INFO
	.align		4
.L_25:
        /*0078*/ 	.byte	0x04, 0x17
        /*007a*/ 	.short	(.L_27 - .L_26)
.L_26:
        /*007c*/ 	.word	0x00000000
        /*0080*/ 	.short	0x0000
        /*0082*/ 	.short	0x0000
        /*0084*/ 	.byte	0x00, 0xf4, 0x21, 0x00


	//----- nvinfo : EIATTR_SPARSE_MMA_MASK
	.align		4
.L_27:
        /*0088*/ 	.byte	0x03, 0x50
        /*008a*/ 	.short	0x0000


	//----- nvinfo : EIATTR_MAXREG_COUNT
	.align		4
        /*008c*/ 	.byte	0x03, 0x1b
        /*008e*/ 	.short	0x00ff


	//----- nvinfo : EIATTR_EXIT_INSTR_OFFSETS
	.align		4
        /*0090*/ 	.byte	0x04, 0x1c
        /*0092*/ 	.short	(.L_29 - .L_28)


	//   ....[0]....
.L_28:
        /*0094*/ 	.word	0x00000520


	//   ....[1]....
        /*0098*/ 	.word	0x00000610


	//----- nvinfo : EIATTR_REQNTID
	.align		4
.L_29:
        /*009c*/ 	.byte	0x04, 0x10
        /*009e*/ 	.short	(.L_31 - .L_30)
.L_30:
        /*00a0*/ 	.word	0x00000080
        /*00a4*/ 	.word	0x00000001
        /*00a8*/ 	.word	0x00000001


	//----- nvinfo : EIATTR_CBANK_PARAM_SIZE
	.align		4
.L_31:
        /*00ac*/ 	.byte	0x03, 0x19
        /*00ae*/ 	.short	0x0038


	//----- nvinfo : EIATTR_PARAM_CBANK
	.align		4
        /*00b0*/ 	.byte	0x04, 0x0a
        /*00b2*/ 	.short	(.L_33 - .L_32)
	.align		4
.L_32:
        /*00b4*/ 	.word	index@(.nv.constant0.triton_poi_fused__native_batch_norm_legit_no_training_leaky_relu_10)
        /*00b8*/ 	.short	0x0210
        /*00ba*/ 	.short	0x0038


	//----- nvinfo : EIATTR_SW_WAR
	.align		4
.L_33:
        /*00bc*/ 	.byte	0x04, 0x36
        /*00be*/ 	.short	(.L_35 - .L_34)
.L_34:
        /*00c0*/ 	.word	0x00000008
.L_35:


//--------------------- .nv.callgraph             --------------------------
	.section	.nv.callgraph,"",@"SHT_CUDA_CALLGRAPH"
	.align	4
	.sectionentsize	8
	.align		4
        /*0000*/ 	.word	0x00000000
	.align		4
        /*0004*/ 	.word	0xffffffff
	.align		4
        /*0008*/ 	.word	0x00000000
	.align		4
        /*000c*/ 	.word	0xfffffffe
	.align		4
        /*0010*/ 	.word	0x00000000
	.align		4
        /*0014*/ 	.word	0xfffffffd
	.align		4
        /*0018*/ 	.word	0x00000000
	.align		4
        /*001c*/ 	.word	0xfffffffc


//--------------------- .nv.constant4             --------------------------
	.section	.nv.constant4,"a",@progbits
	.align	8
	.align		8
.nv.constant4:
        /*0000*/ 	.dword	_$_str
	.align		8
        /*0008*/ 	.dword	_$_str_$_2


//--------------------- .text.triton_poi_fused__native_batch_norm_legit_no_training_leaky_relu_10 --------------------------
	.section	.text.triton_poi_fused__native_batch_norm_legit_no_training_leaky_relu_10,"ax",@progbits
	.sectionflags	@"SHF_BARRIERS=1"
	.align	128
        .global         triton_poi_fused__native_batch_norm_legit_no_training_leaky_relu_10
        .type           triton_poi_fused__native_batch_norm_legit_no_training_leaky_relu_10,@function
        .size           triton_poi_fused__native_batch_norm_legit_no_training_leaky_relu_10,(.L_x_1 - triton_poi_fused__native_batch_norm_legit_no_training_leaky_relu_10)
        .other          triton_poi_fused__native_batch_norm_legit_no_training_leaky_relu_10,@"STO_CUDA_ENTRY STV_DEFAULT"
triton_poi_fused__native_batch_norm_legit_no_training_leaky_relu_10:
.text.triton_poi_fused__native_batch_norm_legit_no_training_leaky_relu_10:
[----:B------:R-:W0:Y:S01]  /*0000*/  LDC R1, c[0x0][0x28] ;  /* 0x00000a00ff017b82 */ /* 0x000e220000000800 */
[----:B------:R-:W1:Y:S07]  /*0010*/  S2R R17, SR_CTAID.X ;  /* 0x0000000000117919 */ /* 0x000e6e0000002500 */
[----:B------:R-:W2:Y:S01]  /*0020*/  LDC.64 R6, c[0x0][0x220] ;  /* 0x00008800ff067b82 */ /* 0x000ea20000000a00 */
[----:B------:R-:W-:Y:S01]  /*0030*/  HFMA2.MMA R18, -RZ, RZ, 0, 0 ;  /* 0x00000000ff127435 */ /* 0x000fe200000001ff */
[----:B------:R-:W-:Y:S01]  /*0040*/  ULDC.64 UR6, c[0x0][0x208] ;  /* 0x0000820000067ab9 */ /* 0x000fe20000000a00 */
[----:B------:R-:W3:Y:S01]  /*0050*/  S2R R16, SR_CTAID.Y ;  /* 0x0000000000107919 */ /* 0x000ee20000002600 */
[----:B------:R-:W4:Y:S04]  /*0060*/  S2R R19, SR_TID.X ;  /* 0x0000000000137919 */ /* 0x000f280000002100 */
[----:B------:R-:W5:Y:S08]  /*0070*/  LDC.64 R8, c[0x0][0x210] ;  /* 0x00008400ff087b82 */ /* 0x000f700000000a00 */
[----:B------:R-:W4:Y:S08]  /*0080*/  LDC.64 R14, c[0x0][0x218] ;  /* 0x00008600ff0e7b82 */ /* 0x000f300000000a00 */
[----:B------:R-:W5:Y:S01]  /*0090*/  LDC.64 R4, c[0x0][0x230] ;  /* 0x00008c00ff047b82 */ /* 0x000f620000000a00 */
[C---:B-1----:R-:W-:Y:S01]  /*00a0*/  ISETP.GE.AND P0, PT, R17.reuse, 0x40, PT ;  /* 0x000000401100780c */ /* 0x042fe20003f06270 */
[----:B--2---:R-:W-:-:S12]  /*00b0*/  IMAD.WIDE R6, R17, 0x4, R6 ;  /* 0x0000000411067825 */ /* 0x004fd800078e0206 */
[----:B------:R5:W2:Y:S01]  /*00c0*/  @!P0 LDG.E.EL R18, desc[UR6][R6.64] ;  /* 0x0000000606128981 */ /* 0x000aa2000c2e1900 */
[----:B---3--:R-:W-:Y:S02]  /*00d0*/  SHF.L.U32 R0, R16, 0x9, RZ ;  /* 0x0000000910007819 */ /* 0x008fe400000006ff */
[----:B------:R-:W-:Y:S01]  /*00e0*/  CS2R R24, SRZ ;  /* 0x0000000000187805 */ /* 0x000fe2000001ff00 */
[----:B0---4-:R-:W-:Y:S01]  /*00f0*/  IMAD.WIDE R14, R17, 0x4, R14 ;  /* 0x00000004110e7825 */ /* 0x011fe200078e020e */
[----:B------:R-:W-:-:S04]  /*0100*/  LOP3.LUT R2, R0, 0x7f, R19, 0xf8, !PT ;  /* 0x0000007f00027812 */ /* 0x000fc800078ef813 */
[----:B------:R-:W3:Y:S01]  /*0110*/  @!P0 LDG.E.EL R24, desc[UR6][R14.64] ;  /* 0x000000060e188981 */ /* 0x000ee2000c2e1900 */
[----:B------:R-:W-:Y:S02]  /*0120*/  LEA R11, R2, R17, 0x6 ;  /* 0x00000011020b7211 */ /* 0x000fe400078e30ff */
[----:B------:R-:W0:Y:S02]  /*0130*/  LDC.64 R2, c[0x0][0x228] ;  /* 0x00008a00ff027b82 */ /* 0x000e240000000a00 */
[----:B------:R-:W-:Y:S01]  /*0140*/  IADD3 R13, R11, 0x2000, RZ ;  /* 0x000020000b0d7810 */ /* 0x000fe20007ffe0ff */
[C---:B------:R-:W-:Y:S01]  /*0150*/  VIADD R23, R11.reuse, 0x6000 ;  /* 0x000060000b177836 */ /* 0x040fe20000000000 */
[----:B------:R-:W-:Y:S01]  /*0160*/  IADD3 R21, R11, 0x4000, RZ ;  /* 0x000040000b157810 */ /* 0x000fe20007ffe0ff */
[----:B-----5:R-:W-:-:S04]  /*0170*/  IMAD.WIDE R6, R11, 0x4, R8 ;  /* 0x000000040b067825 */ /* 0x020fc800078e0208 */
[----:B------:R-:W-:-:S04]  /*0180*/  IMAD.WIDE R12, R13, 0x4, R8 ;  /* 0x000000040d0c7825 */ /* 0x000fc800078e0208 */
[----:B------:R-:W-:Y:S01]  /*0190*/  IMAD.WIDE R10, R21, 0x4, R8 ;  /* 0x00000004150a7825 */ /* 0x000fe200078e0208 */
[----:B------:R-:W-:-:S03]  /*01a0*/  CS2R R20, SRZ ;  /* 0x0000000000147805 */ /* 0x000fc6000001ff00 */
[----:B------:R-:W-:Y:S01]  /*01b0*/  IMAD.WIDE R8, R23, 0x4, R8 ;  /* 0x0000000417087825 */ /* 0x000fe200078e0208 */
[----:B------:R-:W-:Y:S02]  /*01c0*/  CS2R R22, SRZ ;  /* 0x0000000000167805 */ /* 0x000fe4000001ff00 */
[----:B------:R-:W4:Y:S01]  /*01d0*/  @!P0 LDG.E.EL R20, desc[UR6][R12.64] ;  /* 0x000000060c148981 */ /* 0x000f22000c2e1900 */
[----:B------:R-:W-:-:S03]  /*01e0*/  MOV R26, RZ ;  /* 0x000000ff001a7202 */ /* 0x000fc60000000f00 */
[----:B------:R1:W3:Y:S01]  /*01f0*/  @!P0 LDG.E.EL R23, desc[UR6][R6.64] ;  /* 0x0000000606178981 */ /* 0x0002e2000c2e1900 */
[----:B0-----:R-:W-:-:S03]  /*0200*/  IMAD.WIDE R2, R17, 0x4, R2 ;  /* 0x0000000411027825 */ /* 0x001fc600078e0202 */
[----:B------:R-:W5:Y:S01]  /*0210*/  @!P0 LDG.E.EL R22, desc[UR6][R10.64] ;  /* 0x000000060a168981 */ /* 0x000f62000c2e1900 */
[----:B------:R-:W-:-:S03]  /*0220*/  IMAD.WIDE R4, R17, 0x4, R4 ;  /* 0x0000000411047825 */ /* 0x000fc600078e0204 */
[----:B------:R-:W4:Y:S04]  /*0230*/  @!P0 LDG.E.EL R21, desc[UR6][R8.64] ;  /* 0x0000000608158981 */ /* 0x000f28000c2e1900 */
[----:B------:R3:W5:Y:S04]  /*0240*/  @!P0 LDG.E.EL R26, desc[UR6][R2.64] ;  /* 0x00000006021a8981 */ /* 0x000768000c2e1900 */
[----:B------:R4:W5:Y:S01]  /*0250*/  @!P0 LDG.E.EL R25, desc[UR6][R4.64] ;  /* 0x0000000604198981 */ /* 0x000962000c2e1900 */
[----:B-1----:R-:W-:Y:S01]  /*0260*/  HFMA2.MMA R7, -RZ, RZ, 1.625, 0 ;  /* 0x3e800000ff077435 */ /* 0x002fe200000001ff */
[----:B------:R-:W0:Y:S01]  /*0270*/  S2UR UR5, SR_CgaCtaId ;  /* 0x00000000000579c3 */ /* 0x000e220000008800 */
[----:B------:R-:W-:-:S02]  /*0280*/  UMOV UR4, 0x400 ;  /* 0x0000040000047882 */ /* 0x000fc40000000000 */
[----:B0-----:R-:W-:Y:S01]  /*0290*/  UPRMT UR4, UR5, 0x654, UR4 ;  /* 0x0000065405047896 */ /* 0x001fe20008000004 */
[----:B--2---:R-:W-:-:S04]  /*02a0*/  FADD R18, R18, 9.9999997473787516356e-06 ;  /* 0x3727c5ac12127421 */ /* 0x004fc80000000000 */
[----:B------:R-:W0:Y:S02]  /*02b0*/  MUFU.SQRT R6, R18 ;  /* 0x0000001200067308 */ /* 0x000e240000002000 */
[C---:B0-----:R-:W-:Y:S02]  /*02c0*/  FSETP.GT.AND P1, PT, R6.reuse, 8.50705917302346158658e+37, PT ;  /* 0x7e8000000600780b */ /* 0x041fe40003f24000 */
[----:B------:R-:W-:-:S11]  /*02d0*/  FSETP.GEU.AND P2, PT, R6, 1.175494350822287508e-38, PT ;  /* 0x008000000600780b */ /* 0x000fd60003f4e000 */
[----:B------:R-:W-:-:S04]  /*02e0*/  @P1 FMUL R6, R6, 0.25 ;  /* 0x3e80000006061820 */ /* 0x000fc80000400000 */
[----:B------:R-:W-:-:S06]  /*02f0*/  @!P2 FMUL R6, R6, 16777216 ;  /* 0x4b8000000606a820 */ /* 0x000fcc0000400000 */
[----:B------:R-:W0:Y:S01]  /*0300*/  MUFU.RCP R6, R6 ;  /* 0x0000000600067308 */ /* 0x000e220000001000 */
[----:B------:R-:W-:Y:S01]  /*0310*/  FSEL R7, R7, 1, P1 ;  /* 0x3f80000007077808 */ /* 0x000fe20000800000 */
[----:B---3--:R-:W-:-:S04]  /*0320*/  FADD R2, -R24, R23 ;  /* 0x0000001718027221 */ /* 0x008fc80000000100 */
[----:B------:R-:W-:Y:S01]  /*0330*/  @!P2 FMUL R7, R7, 16777216 ;  /* 0x4b8000000707a820 */ /* 0x000fe20000400000 */
[C---:B----4-:R-:W-:Y:S01]  /*0340*/  FADD R4, -R24.reuse, R21 ;  /* 0x0000001518047221 */ /* 0x050fe20000000100 */
[C---:B------:R-:W-:Y:S01]  /*0350*/  FADD R20, -R24.reuse, R20 ;  /* 0x0000001418147221 */ /* 0x040fe20000000100 */
[----:B-----5:R-:W-:Y:S01]  /*0360*/  FADD R22, -R24, R22 ;  /* 0x0000001618167221 */ /* 0x020fe20000000100 */
[----:B0-----:R-:W-:-:S04]  /*0370*/  FMUL R7, R6, R7 ;  /* 0x0000000706077220 */ /* 0x001fc80000400000 */
[C---:B------:R-:W-:Y:S01]  /*0380*/  FMUL R2, R7.reuse, R2 ;  /* 0x0000000207027220 */ /* 0x040fe20000400000 */
[C---:B------:R-:W-:Y:S01]  /*0390*/  FMUL R4, R7.reuse, R4 ;  /* 0x0000000407047220 */ /* 0x040fe20000400000 */
[C---:B------:R-:W-:Y:S01]  /*03a0*/  FMUL R20, R7.reuse, R20 ;  /* 0x0000001407147220 */ /* 0x040fe20000400000 */
[----:B------:R-:W-:Y:S01]  /*03b0*/  FMUL R22, R7, R22 ;  /* 0x0000001607167220 */ /* 0x000fe20000400000 */
[-CC-:B------:R-:W-:Y:S01]  /*03c0*/  FFMA R3, R2, R26.reuse, R25.reuse ;  /* 0x0000001a02037223 */ /* 0x180fe20000000019 */
[-CC-:B------:R-:W-:Y:S01]  /*03d0*/  FFMA R4, R4, R26.reuse, R25.reuse ;  /* 0x0000001a04047223 */ /* 0x180fe20000000019 */
[-CC-:B------:R-:W-:Y:S01]  /*03e0*/  FFMA R20, R20, R26.reuse, R25.reuse ;  /* 0x0000001a14147223 */ /* 0x180fe20000000019 */
[----:B------:R-:W-:Y:S02]  /*03f0*/  FFMA R22, R22, R26, R25 ;  /* 0x0000001a16167223 */ /* 0x000fe40000000019 */
[----:B------:R-:W-:Y:S02]  /*0400*/  FSETP.GT.AND P4, PT, R3, RZ, PT ;  /* 0x000000ff0300720b */ /* 0x000fe40003f84000 */
[----:B------:R-:W-:-:S02]  /*0410*/  FSETP.GT.AND P3, PT, R20, RZ, PT ;  /* 0x000000ff1400720b */ /* 0x000fc40003f64000 */
[----:B------:R-:W-:Y:S02]  /*0420*/  FSETP.GT.AND P2, PT, R22, RZ, PT ;  /* 0x000000ff1600720b */ /* 0x000fe40003f44000 */
[----:B------:R-:W-:Y:S02]  /*0430*/  FSETP.GT.AND P1, PT, R4, RZ, PT ;  /* 0x000000ff0400720b */ /* 0x000fe40003f24000 */
[----:B------:R-:W-:-:S04]  /*0440*/  LOP3.LUT R2, R19, 0x7f, RZ, 0xc0, !PT ;  /* 0x0000007f13027812 */ /* 0x000fc800078ec0ff */
[----:B------:R-:W-:Y:S01]  /*0450*/  LEA R5, R2, UR4, 0x2 ;  /* 0x0000000402057c11 */ /* 0x000fe2000f8e10ff */
[----:B------:R-:W-:Y:S02]  /*0460*/  @!P4 FMUL R3, R3, 0.10000000149011611938 ;  /* 0x3dcccccd0303c820 */ /* 0x000fe40000400000 */
[----:B------:R-:W-:Y:S02]  /*0470*/  @!P3 FMUL R20, R20, 0.10000000149011611938 ;  /* 0x3dcccccd1414b820 */ /* 0x000fe40000400000 */
[----:B------:R-:W-:Y:S02]  /*0480*/  @!P2 FMUL R22, R22, 0.10000000149011611938 ;  /* 0x3dcccccd1616a820 */ /* 0x000fe40000400000 */
[----:B------:R-:W-:Y:S01]  /*0490*/  @!P1 FMUL R4, R4, 0.10000000149011611938 ;  /* 0x3dcccccd04049820 */ /* 0x000fe20000400000 */
[----:B------:R0:W-:Y:S04]  /*04a0*/  STS [R5], R3 ;  /* 0x0000000305007388 */ /* 0x0001e80000000800 */
[----:B------:R0:W-:Y:S04]  /*04b0*/  STS [R5+0x200], R20 ;  /* 0x0002001405007388 */ /* 0x0001e80000000800 */
[----:B------:R0:W-:Y:S04]  /*04c0*/  STS [R5+0x400], R22 ;  /* 0x0004001605007388 */ /* 0x0001e80000000800 */
[----:B------:R0:W-:Y:S01]  /*04d0*/  STS [R5+0x600], R4 ;  /* 0x0006000405007388 */ /* 0x0001e20000000800 */
[----:B------:R-:W-:-:S04]  /*04e0*/  SHF.L.U32 R19, R19, 0x2, RZ ;  /* 0x0000000213137819 */ /* 0x000fc800000006ff */
[----:B------:R-:W-:-:S04]  /*04f0*/  LOP3.LUT R19, R19, 0x1fc, RZ, 0xc0, !PT ;  /* 0x000001fc13137812 */ /* 0x000fc800078ec0ff */
[----:B------:R-:W-:Y:S01]  /*0500*/  LEA R6, R19, UR4, 0x2 ;  /* 0x0000000413067c11 */ /* 0x000fe2000f8e10ff */
[----:B------:R-:W-:Y:S06]  /*0510*/  BAR.SYNC.DEFER_BLOCKING 0x0 ;  /* 0x0000000000007b1d */ /* 0x000fec0000010000 */
[----:B0-----:R-:W-:Y:S05]  /*0520*/  @P0 EXIT ;  /* 0x000000000000094d */ /* 0x001fea0003800000 */
[----:B------:R-:W0:Y:S01]  /*0530*/  LDS.128 R4, [R6] ;  /* 0x0000000006047984 */ /* 0x000e220000000c00 */
[----:B------:R-:W-:Y:S01]  /*0540*/  SHF.R.S32.HI R9, RZ, 0x16, R16 ;  /* 0x00000016ff097819 */ /* 0x000fe20000011410 */
[----:B------:R-:W1:Y:S01]  /*0550*/  LDC.64 R2, c[0x0][0x238] ;  /* 0x00008e00ff027b82 */ /* 0x000e620000000a00 */
[----:B------:R-:W-:Y:S02]  /*0560*/  LOP3.LUT R0, R0, R19, RZ, 0xfc, !PT ;  /* 0x0000001300007212 */ /* 0x000fe400078efcff */
[----:B------:R-:W-:-:S04]  /*0570*/  SGXT R9, R9, 0x1 ;  /* 0x000000010909781a */ /* 0x000fc80000000200 */
[----:B------:R-:W-:-:S04]  /*0580*/  LEA.HI R9, R9, R0, RZ, 0x8 ;  /* 0x0000000009097211 */ /* 0x000fc800078f40ff */
[C---:B------:R-:W-:Y:S02]  /*0590*/  LOP3.LUT R11, R9.reuse, 0xffffff00, RZ, 0xc0, !PT ;  /* 0xffffff00090b7812 */ /* 0x040fe400078ec0ff */
[----:B------:R-:W-:-:S03]  /*05a0*/  SHF.L.U32 R9, R9, 0x6, RZ ;  /* 0x0000000609097819 */ /* 0x000fc600000006ff */
[----:B------:R-:W-:Y:S01]  /*05b0*/  IMAD.IADD R0, R0, 0x1, -R11 ;  /* 0x0000000100007824 */ /* 0x000fe200078e0a0b */
[----:B------:R-:W-:-:S04]  /*05c0*/  LOP3.LUT R9, R9, 0xffffc000, RZ, 0xc0, !PT ;  /* 0xffffc00009097812 */ /* 0x000fc800078ec0ff */
[----:B------:R-:W-:-:S04]  /*05d0*/  LEA R0, R17, R0, 0x8 ;  /* 0x0000000011007211 */ /* 0x000fc800078e40ff */
[----:B------:R-:W-:-:S05]  /*05e0*/  IADD3 R9, R0, R9, RZ ;  /* 0x0000000900097210 */ /* 0x000fca0007ffe0ff */
[----:B-1----:R-:W-:-:S05]  /*05f0*/  IMAD.WIDE R2, R9, 0x4, R2 ;  /* 0x0000000409027825 */ /* 0x002fca00078e0202 */
[----:B0-----:R-:W-:Y:S01]  /*0600*/  STG.E.128 desc[UR6][R2.64], R4 ;  /* 0x0000000402007986 */ /* 0x001fe2000c101d06 */
[----:B------:R-:W-:Y:S05]  /*0610*/  EXIT ;  /* 0x000000000000794d */ /* 0x000fea0003800000 */
.L_x_0:
[----:B------:R-:W-:-:S00]  /*0620*/  BRA `(.L_x_0) ;  /* 0xfffffffc00fc7947 */ /* 0x000fc0000383ffff */
[----:B------:R-:W-:-:S00]  /*0630*/  NOP ;  /* 0x0000000000007918 */ /* 0x000fc00000000000 */
        /* <DEDUP_REMOVED lines=12> */
.L_x_1:


//--------------------- .nv.global.init           --------------------------
	.section	.nv.global.init,"aw",@progbits
.nv.global.init:
	.type		_$_str,@object
	.size		_$_str,(_$_str_$_2 - _$_str)
_$_str:
        /*0000*/ 	.byte	0x5f, 0x5f, 0x43, 0x55, 0x44, 0x41, 0x5f, 0x46, 0x54, 0x5a, 0x00
	.type		_$_str_$_2,@object
	.size		_$_str_$_2,(.L_1 - _$_str_$_2)
_$_str_$_2:
        /*000b*/ 	.byte	0x5f, 0x5f, 0x43, 0x55, 0x44, 0x41, 0x5f, 0x50, 0x52, 0x45, 0x43, 0x5f, 0x53, 0x51, 0x52, 0x54
        /*001b*/ 	.byte	0x00
.L_1:


//--------------------- .nv.shared.triton_poi_fused__native_batch_norm_legit_no_training_leaky_relu_10 --------------------------
	.section	.nv.shared.triton_poi_fused__native_batch_norm_legit_no_training_leaky_relu_10,"aw",@nobits
	.sectionflags	@""
	.align	16
	.zero		1024


//--------------------- .nv.constant0.triton_poi_fused__native_batch_norm_legit_no_training_leaky_relu_10 --------------------------
	.section	.nv.constant0.triton_poi_fused__native_batch_norm_legit_no_training_leaky_relu_10,"a",@progbits
	.sectionflags	@""
	.align	4
.nv.constant0.triton_poi_fused__native_batch_norm_legit_no_training_leaky_relu_10:
	.zero		584
